//
// Generated by NVIDIA NVVM Compiler
//
// Compiler Build ID: CL-36424714
// Cuda compilation tools, release 13.0, V13.0.88
// Based on NVVM 20.0.0
//

.version 9.0
.target sm_100
.address_size 64

	// .globl	_Z10sum_kernelPKfPfi

.visible .entry _Z10sum_kernelPKfPfi(
	.param .u64 .ptr .align 1 _Z10sum_kernelPKfPfi_param_0,
	.param .u64 .ptr .align 1 _Z10sum_kernelPKfPfi_param_1,
	.param .u32 _Z10sum_kernelPKfPfi_param_2
)
{
	.reg .pred 	%p<2>;
	.reg .b32 	%r<6>;
	.reg .b32 	%f<3>;
	.reg .b64 	%rd<7>;

	ld.param.u64 	%rd1, [_Z10sum_kernelPKfPfi_param_0];
	ld.param.u64 	%rd2, [_Z10sum_kernelPKfPfi_param_1];
	ld.param.u32 	%r2, [_Z10sum_kernelPKfPfi_param_2];
	mov.u32 	%r3, %ctaid.x;
	mov.u32 	%r4, %ntid.x;
	mov.u32 	%r5, %tid.x;
	mad.lo.s32 	%r1, %r3, %r4, %r5;
	setp.ge.s32 	%p1, %r1, %r2;
	@%p1 bra 	$L__BB0_2;
	cvta.to.global.u64 	%rd3, %rd1;
	cvta.to.global.u64 	%rd4, %rd2;
	mul.wide.s32 	%rd5, %r1, 4;
	add.s64 	%rd6, %rd3, %rd5;
	ld.global.f32 	%f1, [%rd6];
	atom.global.add.f32 	%f2, [%rd4], %f1;
$L__BB0_2:
	ret;

}


// ===== COMPILED SASS (sm_100) =====

	.target	sm_100

	.elftype	@"ET_EXEC"


//--------------------- .note.nv.tkinfo           --------------------------
	.section	.note.nv.tkinfo,"",@"SHT_NOTE"
	.sectionflags	@"SHF_NOTE_NV_TKINFO"
	.tkinfo
        /*0018*/ 	.word	0x00000002
        /*0030*/ 	.string	""
        /*0030*/ 	.string	"ptxas"
        /*0030*/ 	.string	"Cuda compilation tools, release 13.0, V13.0.88"
        /*0030*/ 	.string	"Build cuda_13.0.r13.0/compiler.36424714_0"
        /*0030*/ 	.string	"-arch sm_100 -m 64 "



//--------------------- .note.nv.cuinfo           --------------------------
	.section	.note.nv.cuinfo,"",@"SHT_NOTE"
	.sectionflags	@"SHF_NOTE_NV_CUINFO"
        /*0018*/ 	.short	0x0002
        /*001a*/ 	.short	0x0064
        /*001c*/ 	.short	0x0082
	.zero		2


//--------------------- .nv.info                  --------------------------
	.section	.nv.info,"",@"SHT_CUDA_INFO"
	.align	4


	//----- nvinfo : EIATTR_REGCOUNT
	.align		4
        /*0000*/ 	.byte	0x04, 0x2f
        /*0002*/ 	.short	(.L_1 - .L_0)
	.align		4
.L_0:
        /*0004*/ 	.word	index@(_Z10sum_kernelPKfPfi)
        /*0008*/ 	.word	0x00000008


	//----- nvinfo : EIATTR_FRAME_SIZE
	.align		4
.L_1:
        /*000c*/ 	.byte	0x04, 0x11
        /*000e*/ 	.short	(.L_3 - .L_2)
	.align		4
.L_2:
        /*0010*/ 	.word	index@(_Z10sum_kernelPKfPfi)
        /*0014*/ 	.word	0x00000000


	//----- nvinfo : EIATTR_MIN_STACK_SIZE
	.align		4
.L_3:
        /*0018*/ 	.byte	0x04, 0x12
        /*001a*/ 	.short	(.L_5 - .L_4)
	.align		4
.L_4:
        /*001c*/ 	.word	index@(_Z10sum_kernelPKfPfi)
        /*0020*/ 	.word	0x00000000
.L_5:


//--------------------- .nv.compat                --------------------------
	.section	.nv.compat,"",@"SHT_CUDA_COMPAT_INFO"
	.align	4
        /*0000*/ 	.byte	0x02, 0x09, 0x00, 0x00, 0x02, 0x02, 0x01, 0x00, 0x02, 0x05, 0x05, 0x00, 0x03, 0x07, 0x01, 0x01
        /*0010*/ 	.byte	0x02, 0x03, 0x00, 0x00, 0x02, 0x06, 0x01, 0x00, 0x04, 0x0b, 0x08, 0x00, 0x09, 0x00, 0x00, 0x00
        /*0020*/ 	.byte	0x00, 0x00, 0x00, 0x00


//--------------------- .nv.info._Z10sum_kernelPKfPfi --------------------------
	.section	.nv.info._Z10sum_kernelPKfPfi,"",@"SHT_CUDA_INFO"
	.sectionflags	@""
	.align	4


	//----- nvinfo : EIATTR_CUDA_API_VERSION
	.align		4
        /*0000*/ 	.byte	0x04, 0x37
        /*0002*/ 	.short	(.L_7 - .L_6)
.L_6:
        /*0004*/ 	.word	0x00000082


	//----- nvinfo : EIATTR_KPARAM_INFO
	.align		4
.L_7:
        /*0008*/ 	.byte	0x04, 0x17
        /*000a*/ 	.short	(.L_9 - .L_8)
.L_8:
        /*000c*/ 	.word	0x00000000
        /*0010*/ 	.short	0x0002
        /*0012*/ 	.short	0x0010
        /*0014*/ 	.byte	0x00, 0xf0, 0x11, 0x00


	//----- nvinfo : EIATTR_KPARAM_INFO
	.align		4
.L_9:
        /*0018*/ 	.byte	0x04, 0x17
        /*001a*/ 	.short	(.L_11 - .L_10)
.L_10:
        /*001c*/ 	.word	0x00000000
        /*0020*/ 	.short	0x0001
        /*0022*/ 	.short	0x0008
        /*0024*/ 	.byte	0x00, 0xf5, 0x21, 0x00


	//----- nvinfo : EIATTR_KPARAM_INFO
	.align		4
.L_11:
        /*0028*/ 	.byte	0x04, 0x17
        /*002a*/ 	.short	(.L_13 - .L_12)
.L_12:
        /*002c*/ 	.word	0x00000000
        /*0030*/ 	.short	0x0000
        /*0032*/ 	.short	0x0000
        /*0034*/ 	.byte	0x00, 0xf5, 0x21, 0x00


	//----- nvinfo : EIATTR_SPARSE_MMA_MASK
	.align		4
.L_13:
        /*0038*/ 	.byte	0x03, 0x50
        /*003a*/ 	.short	0x0000


	//----- nvinfo : EIATTR_MAXREG_COUNT
	.align		4
        /*003c*/ 	.byte	0x03, 0x1b
        /*003e*/ 	.short	0x00ff


	//----- nvinfo : EIATTR_MERCURY_ISA_VERSION
	.align		4
        /*0040*/ 	.byte	0x03, 0x5f
        /*0042*/ 	.short	0x0101


	//----- nvinfo : EIATTR_VRC_CTA_INIT_COUNT
	.align		4
        /*0044*/ 	.byte	0x02, 0x4a
	.zero		1
	.zero		1


	//----- nvinfo : EIATTR_EXIT_INSTR_OFFSETS
	.align		4
        /*0048*/ 	.byte	0x04, 0x1c
        /*004a*/ 	.short	(.L_15 - .L_14)


	//   ....[0]....
.L_14:
        /*004c*/ 	.word	0x00000070


	//   ....[1]....
        /*0050*/ 	.word	0x000000e0


	//----- nvinfo : EIATTR_CBANK_PARAM_SIZE
	.align		4
.L_15:
        /*0054*/ 	.byte	0x03, 0x19
        /*0056*/ 	.short	0x0014


	//----- nvinfo : EIATTR_PARAM_CBANK
	.align		4
        /*0058*/ 	.byte	0x04, 0x0a
        /*005a*/ 	.short	(.L_17 - .L_16)
	.align		4
.L_16:
        /*005c*/ 	.word	index@(.nv.constant0._Z10sum_kernelPKfPfi)
        /*0060*/ 	.short	0x0380
        /*0062*/ 	.short	0x0014


	//----- nvinfo : EIATTR_SW_WAR
	.align		4
.L_17:
        /*0064*/ 	.byte	0x04, 0x36
        /*0066*/ 	.short	(.L_19 - .L_18)
.L_18:
        /*0068*/ 	.word	0x00000008
.L_19:


//--------------------- .nv.callgraph             --------------------------
	.section	.nv.callgraph,"",@"SHT_CUDA_CALLGRAPH"
	.align	4
	.sectionentsize	8
	.align		4
        /*0000*/ 	.word	0x00000000
	.align		4
        /*0004*/ 	.word	0xffffffff
	.align		4
        /*0008*/ 	.word	0x00000000
	.align		4
        /*000c*/ 	.word	0xfffffffe
	.align		4
        /*0010*/ 	.word	0x00000000
	.align		4
        /*0014*/ 	.word	0xfffffffd
	.align		4
        /*0018*/ 	.word	0x00000000
	.align		4
        /*001c*/ 	.word	0xfffffffc


//--------------------- .text._Z10sum_kernelPKfPfi --------------------------
	.section	.text._Z10sum_kernelPKfPfi,"ax",@progbits
	.align	128
        .global         _Z10sum_kernelPKfPfi
        .type           _Z10sum_kernelPKfPfi,@function
        .size           _Z10sum_kernelPKfPfi,(.L_x_1 - _Z10sum_kernelPKfPfi)
        .other          _Z10sum_kernelPKfPfi,@"STO_CUDA_ENTRY STV_DEFAULT"
_Z10sum_kernelPKfPfi:
.text._Z10sum_kernelPKfPfi:
[----:B------:R-:W-:Y:S01]  /*0000*/  LDC R1, c[0x0][0x37c] ;  /* 0x0000df00ff017b82 */ /* 0x000fe20000000800 */
[----:B------:R-:W0:Y:S07]  /*0010*/  S2R R0, SR_TID.X ;  /* 0x0000000000007919 */ /* 0x000e2e0000002100 */
[----:B------:R-:W0:Y:S01]  /*0020*/  S2UR UR4, SR_CTAID.X ;  /* 0x00000000000479c3 */ /* 0x000e220000002500 */
[----:B------:R-:W1:Y:S07]  /*0030*/  LDCU UR5, c[0x0][0x390] ;  /* 0x00007200ff0577ac */ /* 0x000e6e0008000800 */
[----:B------:R-:W0:Y:S02]  /*0040*/  LDC R5, c[0x0][0x360] ;  /* 0x0000d800ff057b82 */ /* 0x000e240000000800 */
[----:B0-----:R-:W-:-:S05]  /*0050*/  IMAD R5, R5, UR4, R0 ;  /* 0x0000000405057c24 */ /* 0x001fca000f8e0200 */
[----:B-1----:R-:W-:-:S13]  /*0060*/  ISETP.GE.AND P0, PT, R5, UR5, PT ;  /* 0x0000000505007c0c */ /* 0x002fda000bf06270 */
[----:B------:R-:W-:Y:S05]  /*0070*/  @P0 EXIT ;  /* 0x000000000000094d */ /* 0x000fea0003800000 */
[----:B------:R-:W0:Y:S01]  /*0080*/  LDC.64 R2, c[0x0][0x380] ;  /* 0x0000e000ff027b82 */ /* 0x000e220000000a00 */
[----:B------:R-:W1:Y:S01]  /*0090*/  LDCU.64 UR4, c[0x0][0x358] ;  /* 0x00006b00ff0477ac */ /* 0x000e620008000a00 */
[----:B0-----:R-:W-:-:S06]  /*00a0*/  IMAD.WIDE R2, R5, 0x4, R2 ;  /* 0x0000000405027825 */ /* 0x001fcc00078e0202 */
[----:B-1----:R-:W2:Y:S01]  /*00b0*/  LDG.E R3, desc[UR4][R2.64] ;  /* 0x0000000402037981 */ /* 0x002ea2000c1e1900 */
[----:B------:R-:W2:Y:S03]  /*00c0*/  LDC.64 R4, c[0x0][0x388] ;  /* 0x0000e200ff047b82 */ /* 0x000ea60000000a00 */
[----:B--2---:R-:W-:Y:S01]  /*00d0*/  REDG.E.ADD.F32.FTZ.RN.STRONG.GPU desc[UR4][R4.64], R3 ;  /* 0x00000003040079a6 */ /* 0x004fe2000c12f304 */
[----:B------:R-:W-:Y:S05]  /*00e0*/  EXIT ;  /* 0x000000000000794d */ /* 0x000fea0003800000 */
.L_x_0:
[----:B------:R-:W-:-:S00]  /*00f0*/  BRA `(.L_x_0) ;  /* 0xfffffffc00fc7947 */ /* 0x000fc0000383ffff */
[----:B------:R-:W-:-:S00]  /*0100*/  NOP ;  /* 0x0000000000007918 */ /* 0x000fc00000000000 */
[----:B------:R-:W-:-:S00]  /*0110*/  NOP ;  /* 0x0000000000007918 */ /* 0x000fc00000000000 */
[----:B------:R-:W-:-:S00]  /*0120*/  NOP ;  /* 0x0000000000007918 */ /* 0x000fc00000000000 */
[----:B------:R-:W-:-:S00]  /*0130*/  NOP ;  /* 0x0000000000007918 */ /* 0x000fc00000000000 */
[----:B------:R-:W-:-:S00]  /*0140*/  NOP ;  /* 0x0000000000007918 */ /* 0x000fc00000000000 */
[----:B------:R-:W-:-:S00]  /*0150*/  NOP ;  /* 0x0000000000007918 */ /* 0x000fc00000000000 */
[----:B------:R-:W-:-:S00]  /*0160*/  NOP ;  /* 0x0000000000007918 */ /* 0x000fc00000000000 */
[----:B------:R-:W-:-:S00]  /*0170*/  NOP ;  /* 0x0000000000007918 */ /* 0x000fc00000000000 */
.L_x_1:


//--------------------- .nv.shared.reserved.0     --------------------------
	.section	.nv.shared.reserved.0,"aw",@nobits
	.weak		__nv_reservedSMEM_offset_0_alias
	.size		__nv_reservedSMEM_offset_0_alias, 0, 64
	.other		__nv_reservedSMEM_offset_0_alias,@"STO_CUDA_RESERVED_SHARED STV_DEFAULT"
__nv_reservedSMEM_offset_0_alias:
	.zero		0
	.zero		64


//--------------------- .nv.constant0._Z10sum_kernelPKfPfi --------------------------
	.section	.nv.constant0._Z10sum_kernelPKfPfi,"a",@progbits
	.sectionflags	@""
	.align	4
.nv.constant0._Z10sum_kernelPKfPfi:
	.zero		916


//--------------------- SYMBOLS --------------------------

	.type		.nv.reservedSmem.offset0,@object
	.size		.nv.reservedSmem.offset0,0x4
